//
// Generated by NVIDIA NVVM Compiler
//
// Compiler Build ID: CL-36424714
// Cuda compilation tools, release 13.0, V13.0.88
// Based on NVVM 20.0.0
//

.version 9.0
.target sm_100
.address_size 64

	// .globl	_Z14blurHorizontalPKhPhii

.visible .entry _Z14blurHorizontalPKhPhii(
	.param .u64 .ptr .align 1 _Z14blurHorizontalPKhPhii_param_0,
	.param .u64 .ptr .align 1 _Z14blurHorizontalPKhPhii_param_1,
	.param .u32 _Z14blurHorizontalPKhPhii_param_2,
	.param .u32 _Z14blurHorizontalPKhPhii_param_3
)
{
	.reg .pred 	%p<9>;
	.reg .b16 	%rs<3>;
	.reg .b32 	%r<29>;
	.reg .b64 	%rd<13>;

	ld.param.u64 	%rd4, [_Z14blurHorizontalPKhPhii_param_0];
	ld.param.u64 	%rd3, [_Z14blurHorizontalPKhPhii_param_1];
	ld.param.u32 	%r10, [_Z14blurHorizontalPKhPhii_param_2];
	ld.param.u32 	%r11, [_Z14blurHorizontalPKhPhii_param_3];
	cvta.to.global.u64 	%rd1, %rd4;
	mov.u32 	%r13, %ctaid.x;
	mov.u32 	%r14, %ntid.x;
	mov.u32 	%r15, %tid.x;
	mad.lo.s32 	%r1, %r13, %r14, %r15;
	mov.u32 	%r16, %ctaid.y;
	mov.u32 	%r17, %ntid.y;
	mov.u32 	%r18, %tid.y;
	mad.lo.s32 	%r19, %r16, %r17, %r18;
	setp.ge.s32 	%p1, %r1, %r10;
	setp.ge.s32 	%p2, %r19, %r11;
	or.pred  	%p3, %p1, %p2;
	@%p3 bra 	$L__BB0_8;
	mul.lo.s32 	%r3, %r10, %r19;
	setp.lt.s32 	%p4, %r1, 1;
	cvt.s64.s32 	%rd5, %r3;
	cvt.s64.s32 	%rd6, %r1;
	add.s64 	%rd7, %rd6, %rd5;
	add.s64 	%rd2, %rd1, %rd7;
	mov.b32 	%r27, 0;
	@%p4 bra 	$L__BB0_3;
	ld.global.u8 	%r27, [%rd2+-1];
$L__BB0_3:
	setp.lt.s32 	%p5, %r1, 0;
	@%p5 bra 	$L__BB0_5;
	add.s32 	%r21, %r1, %r3;
	cvt.s64.s32 	%rd8, %r21;
	add.s64 	%rd9, %rd1, %rd8;
	ld.global.u8 	%r22, [%rd9];
	add.s32 	%r27, %r27, %r22;
$L__BB0_5:
	add.s32 	%r23, %r1, 1;
	setp.lt.s32 	%p6, %r1, -1;
	setp.ge.s32 	%p7, %r23, %r10;
	or.pred  	%p8, %p6, %p7;
	@%p8 bra 	$L__BB0_7;
	ld.global.u8 	%r24, [%rd2+1];
	add.s32 	%r27, %r27, %r24;
$L__BB0_7:
	cvt.u16.u32 	%rs1, %r27;
	mul.hi.u16 	%rs2, %rs1, 21846;
	add.s32 	%r25, %r3, %r1;
	cvt.s64.s32 	%rd10, %r25;
	cvta.to.global.u64 	%rd11, %rd3;
	add.s64 	%rd12, %rd11, %rd10;
	st.global.u8 	[%rd12], %rs2;
$L__BB0_8:
	ret;

}
	// .globl	_Z12blurVerticalPKhPhii
.visible .entry _Z12blurVerticalPKhPhii(
	.param .u64 .ptr .align 1 _Z12blurVerticalPKhPhii_param_0,
	.param .u64 .ptr .align 1 _Z12blurVerticalPKhPhii_param_1,
	.param .u32 _Z12blurVerticalPKhPhii_param_2,
	.param .u32 _Z12blurVerticalPKhPhii_param_3
)
{
	.reg .pred 	%p<6>;
	.reg .b16 	%rs<3>;
	.reg .b32 	%r<27>;
	.reg .b64 	%rd<13>;

	ld.param.u64 	%rd4, [_Z12blurVerticalPKhPhii_param_0];
	ld.param.u64 	%rd3, [_Z12blurVerticalPKhPhii_param_1];
	ld.param.u32 	%r9, [_Z12blurVerticalPKhPhii_param_2];
	ld.param.u32 	%r11, [_Z12blurVerticalPKhPhii_param_3];
	cvta.to.global.u64 	%rd1, %rd4;
	mov.u32 	%r12, %ctaid.x;
	mov.u32 	%r13, %ntid.x;
	mov.u32 	%r14, %tid.x;
	mad.lo.s32 	%r1, %r12, %r13, %r14;
	mov.u32 	%r15, %ctaid.y;
	mov.u32 	%r16, %ntid.y;
	mov.u32 	%r17, %tid.y;
	mad.lo.s32 	%r18, %r15, %r16, %r17;
	setp.ge.s32 	%p1, %r1, %r9;
	setp.ge.s32 	%p2, %r18, %r11;
	or.pred  	%p3, %p1, %p2;
	@%p3 bra 	$L__BB1_6;
	setp.eq.s32 	%p4, %r18, 0;
	mov.b32 	%r25, 0;
	@%p4 bra 	$L__BB1_3;
	add.s32 	%r20, %r18, -1;
	mad.lo.s32 	%r21, %r20, %r9, %r1;
	cvt.s64.s32 	%rd5, %r21;
	add.s64 	%rd6, %rd1, %rd5;
	ld.global.u8 	%r25, [%rd6];
$L__BB1_3:
	mad.lo.s32 	%r5, %r18, %r9, %r1;
	cvt.s64.s32 	%rd7, %r5;
	add.s64 	%rd2, %rd1, %rd7;
	ld.global.u8 	%r22, [%rd2];
	add.s32 	%r26, %r25, %r22;
	add.s32 	%r23, %r18, 1;
	setp.ge.u32 	%p5, %r23, %r11;
	@%p5 bra 	$L__BB1_5;
	cvt.s64.s32 	%rd8, %r9;
	add.s64 	%rd9, %rd2, %rd8;
	ld.global.u8 	%r24, [%rd9];
	add.s32 	%r26, %r26, %r24;
$L__BB1_5:
	cvt.u16.u32 	%rs1, %r26;
	mul.hi.u16 	%rs2, %rs1, 21846;
	cvta.to.global.u64 	%rd11, %rd3;
	add.s64 	%rd12, %rd11, %rd7;
	st.global.u8 	[%rd12], %rs2;
$L__BB1_6:
	ret;

}


// ===== COMPILED SASS (sm_100) =====

	.target	sm_100

	.elftype	@"ET_EXEC"


//--------------------- .note.nv.tkinfo           --------------------------
	.section	.note.nv.tkinfo,"",@"SHT_NOTE"
	.sectionflags	@"SHF_NOTE_NV_TKINFO"
	.tkinfo
        /*0018*/ 	.word	0x00000002
        /*0030*/ 	.string	""
        /*0030*/ 	.string	"ptxas"
        /*0030*/ 	.string	"Cuda compilation tools, release 13.0, V13.0.88"
        /*0030*/ 	.string	"Build cuda_13.0.r13.0/compiler.36424714_0"
        /*0030*/ 	.string	"-arch sm_100 -m 64 "



//--------------------- .note.nv.cuinfo           --------------------------
	.section	.note.nv.cuinfo,"",@"SHT_NOTE"
	.sectionflags	@"SHF_NOTE_NV_CUINFO"
        /*0018*/ 	.short	0x0002
        /*001a*/ 	.short	0x0064
        /*001c*/ 	.short	0x0082
	.zero		2


//--------------------- .nv.info                  --------------------------
	.section	.nv.info,"",@"SHT_CUDA_INFO"
	.align	4


	//----- nvinfo : EIATTR_REGCOUNT
	.align		4
        /*0000*/ 	.byte	0x04, 0x2f
        /*0002*/ 	.short	(.L_1 - .L_0)
	.align		4
.L_0:
        /*0004*/ 	.word	index@(_Z14blurHorizontalPKhPhii)
        /*0008*/ 	.word	0x0000000c


	//----- nvinfo : EIATTR_FRAME_SIZE
	.align		4
.L_1:
        /*000c*/ 	.byte	0x04, 0x11
        /*000e*/ 	.short	(.L_3 - .L_2)
	.align		4
.L_2:
        /*0010*/ 	.word	index@(_Z14blurHorizontalPKhPhii)
        /*0014*/ 	.word	0x00000000


	//----- nvinfo : EIATTR_REGCOUNT
	.align		4
.L_3:
        /*0018*/ 	.byte	0x04, 0x2f
        /*001a*/ 	.short	(.L_5 - .L_4)
	.align		4
.L_4:
        /*001c*/ 	.word	index@(_Z12blurVerticalPKhPhii)
        /*0020*/ 	.word	0x0000000e


	//----- nvinfo : EIATTR_FRAME_SIZE
	.align		4
.L_5:
        /*0024*/ 	.byte	0x04, 0x11
        /*0026*/ 	.short	(.L_7 - .L_6)
	.align		4
.L_6:
        /*0028*/ 	.word	index@(_Z12blurVerticalPKhPhii)
        /*002c*/ 	.word	0x00000000


	//----- nvinfo : EIATTR_MIN_STACK_SIZE
	.align		4
.L_7:
        /*0030*/ 	.byte	0x04, 0x12
        /*0032*/ 	.short	(.L_9 - .L_8)
	.align		4
.L_8:
        /*0034*/ 	.word	index@(_Z12blurVerticalPKhPhii)
        /*0038*/ 	.word	0x00000000


	//----- nvinfo : EIATTR_MIN_STACK_SIZE
	.align		4
.L_9:
        /*003c*/ 	.byte	0x04, 0x12
        /*003e*/ 	.short	(.L_11 - .L_10)
	.align		4
.L_10:
        /*0040*/ 	.word	index@(_Z14blurHorizontalPKhPhii)
        /*0044*/ 	.word	0x00000000
.L_11:


//--------------------- .nv.compat                --------------------------
	.section	.nv.compat,"",@"SHT_CUDA_COMPAT_INFO"
	.align	4
        /*0000*/ 	.byte	0x02, 0x09, 0x00, 0x00, 0x02, 0x02, 0x01, 0x00, 0x02, 0x05, 0x05, 0x00, 0x03, 0x07, 0x01, 0x01
        /*0010*/ 	.byte	0x02, 0x03, 0x00, 0x00, 0x02, 0x06, 0x01, 0x00, 0x04, 0x0b, 0x08, 0x00, 0x09, 0x00, 0x00, 0x00
        /*0020*/ 	.byte	0x00, 0x00, 0x00, 0x00


//--------------------- .nv.info._Z12blurVerticalPKhPhii --------------------------
	.section	.nv.info._Z12blurVerticalPKhPhii,"",@"SHT_CUDA_INFO"
	.sectionflags	@""
	.align	4


	//----- nvinfo : EIATTR_CUDA_API_VERSION
	.align		4
        /*0000*/ 	.byte	0x04, 0x37
        /*0002*/ 	.short	(.L_13 - .L_12)
.L_12:
        /*0004*/ 	.word	0x00000082


	//----- nvinfo : EIATTR_KPARAM_INFO
	.align		4
.L_13:
        /*0008*/ 	.byte	0x04, 0x17
        /*000a*/ 	.short	(.L_15 - .L_14)
.L_14:
        /*000c*/ 	.word	0x00000000
        /*0010*/ 	.short	0x0003
        /*0012*/ 	.short	0x0014
        /*0014*/ 	.byte	0x00, 0xf0, 0x11, 0x00


	//----- nvinfo : EIATTR_KPARAM_INFO
	.align		4
.L_15:
        /*0018*/ 	.byte	0x04, 0x17
        /*001a*/ 	.short	(.L_17 - .L_16)
.L_16:
        /*001c*/ 	.word	0x00000000
        /*0020*/ 	.short	0x0002
        /*0022*/ 	.short	0x0010
        /*0024*/ 	.byte	0x00, 0xf0, 0x11, 0x00


	//----- nvinfo : EIATTR_KPARAM_INFO
	.align		4
.L_17:
        /*0028*/ 	.byte	0x04, 0x17
        /*002a*/ 	.short	(.L_19 - .L_18)
.L_18:
        /*002c*/ 	.word	0x00000000
        /*0030*/ 	.short	0x0001
        /*0032*/ 	.short	0x0008
        /*0034*/ 	.byte	0x00, 0xf5, 0x21, 0x00


	//----- nvinfo : EIATTR_KPARAM_INFO
	.align		4
.L_19:
        /*0038*/ 	.byte	0x04, 0x17
        /*003a*/ 	.short	(.L_21 - .L_20)
.L_20:
        /*003c*/ 	.word	0x00000000
        /*0040*/ 	.short	0x0000
        /*0042*/ 	.short	0x0000
        /*0044*/ 	.byte	0x00, 0xf5, 0x21, 0x00


	//----- nvinfo : EIATTR_SPARSE_MMA_MASK
	.align		4
.L_21:
        /*0048*/ 	.byte	0x03, 0x50
        /*004a*/ 	.short	0x0000


	//----- nvinfo : EIATTR_MAXREG_COUNT
	.align		4
        /*004c*/ 	.byte	0x03, 0x1b
        /*004e*/ 	.short	0x00ff


	//----- nvinfo : EIATTR_MERCURY_ISA_VERSION
	.align		4
        /*0050*/ 	.byte	0x03, 0x5f
        /*0052*/ 	.short	0x0101


	//----- nvinfo : EIATTR_VRC_CTA_INIT_COUNT
	.align		4
        /*0054*/ 	.byte	0x02, 0x4a
	.zero		1
	.zero		1


	//----- nvinfo : EIATTR_EXIT_INSTR_OFFSETS
	.align		4
        /*0058*/ 	.byte	0x04, 0x1c
        /*005a*/ 	.short	(.L_23 - .L_22)


	//   ....[0]....
.L_22:
        /*005c*/ 	.word	0x000000c0


	//   ....[1]....
        /*0060*/ 	.word	0x00000290


	//----- nvinfo : EIATTR_CBANK_PARAM_SIZE
	.align		4
.L_23:
        /*0064*/ 	.byte	0x03, 0x19
        /*0066*/ 	.short	0x0018


	//----- nvinfo : EIATTR_PARAM_CBANK
	.align		4
        /*0068*/ 	.byte	0x04, 0x0a
        /*006a*/ 	.short	(.L_25 - .L_24)
	.align		4
.L_24:
        /*006c*/ 	.word	index@(.nv.constant0._Z12blurVerticalPKhPhii)
        /*0070*/ 	.short	0x0380
        /*0072*/ 	.short	0x0018


	//----- nvinfo : EIATTR_SW_WAR
	.align		4
.L_25:
        /*0074*/ 	.byte	0x04, 0x36
        /*0076*/ 	.short	(.L_27 - .L_26)
.L_26:
        /*0078*/ 	.word	0x00000008
.L_27:


//--------------------- .nv.info._Z14blurHorizontalPKhPhii --------------------------
	.section	.nv.info._Z14blurHorizontalPKhPhii,"",@"SHT_CUDA_INFO"
	.sectionflags	@""
	.align	4


	//----- nvinfo : EIATTR_CUDA_API_VERSION
	.align		4
        /*0000*/ 	.byte	0x04, 0x37
        /*0002*/ 	.short	(.L_29 - .L_28)
.L_28:
        /*0004*/ 	.word	0x00000082


	//----- nvinfo : EIATTR_KPARAM_INFO
	.align		4
.L_29:
        /*0008*/ 	.byte	0x04, 0x17
        /*000a*/ 	.short	(.L_31 - .L_30)
.L_30:
        /*000c*/ 	.word	0x00000000
        /*0010*/ 	.short	0x0003
        /*0012*/ 	.short	0x0014
        /*0014*/ 	.byte	0x00, 0xf0, 0x11, 0x00


	//----- nvinfo : EIATTR_KPARAM_INFO
	.align		4
.L_31:
        /*0018*/ 	.byte	0x04, 0x17
        /*001a*/ 	.short	(.L_33 - .L_32)
.L_32:
        /*001c*/ 	.word	0x00000000
        /*0020*/ 	.short	0x0002
        /*0022*/ 	.short	0x0010
        /*0024*/ 	.byte	0x00, 0xf0, 0x11, 0x00


	//----- nvinfo : EIATTR_KPARAM_INFO
	.align		4
.L_33:
        /*0028*/ 	.byte	0x04, 0x17
        /*002a*/ 	.short	(.L_35 - .L_34)
.L_34:
        /*002c*/ 	.word	0x00000000
        /*0030*/ 	.short	0x0001
        /*0032*/ 	.short	0x0008
        /*0034*/ 	.byte	0x00, 0xf5, 0x21, 0x00


	//----- nvinfo : EIATTR_KPARAM_INFO
	.align		4
.L_35:
        /*0038*/ 	.byte	0x04, 0x17
        /*003a*/ 	.short	(.L_37 - .L_36)
.L_36:
        /*003c*/ 	.word	0x00000000
        /*0040*/ 	.short	0x0000
        /*0042*/ 	.short	0x0000
        /*0044*/ 	.byte	0x00, 0xf5, 0x21, 0x00


	//----- nvinfo : EIATTR_SPARSE_MMA_MASK
	.align		4
.L_37:
        /*0048*/ 	.byte	0x03, 0x50
        /*004a*/ 	.short	0x0000


	//----- nvinfo : EIATTR_MAXREG_COUNT
	.align		4
        /*004c*/ 	.byte	0x03, 0x1b
        /*004e*/ 	.short	0x00ff


	//----- nvinfo : EIATTR_MERCURY_ISA_VERSION
	.align		4
        /*0050*/ 	.byte	0x03, 0x5f
        /*0052*/ 	.short	0x0101


	//----- nvinfo : EIATTR_VRC_CTA_INIT_COUNT
	.align		4
        /*0054*/ 	.byte	0x02, 0x4a
	.zero		1
	.zero		1


	//----- nvinfo : EIATTR_EXIT_INSTR_OFFSETS
	.align		4
        /*0058*/ 	.byte	0x04, 0x1c
        /*005a*/ 	.short	(.L_39 - .L_38)


	//   ....[0]....
.L_38:
        /*005c*/ 	.word	0x000000c0


	//   ....[1]....
        /*0060*/ 	.word	0x00000290


	//----- nvinfo : EIATTR_CBANK_PARAM_SIZE
	.align		4
.L_39:
        /*0064*/ 	.byte	0x03, 0x19
        /*0066*/ 	.short	0x0018


	//----- nvinfo : EIATTR_PARAM_CBANK
	.align		4
        /*0068*/ 	.byte	0x04, 0x0a
        /*006a*/ 	.short	(.L_41 - .L_40)
	.align		4
.L_40:
        /*006c*/ 	.word	index@(.nv.constant0._Z14blurHorizontalPKhPhii)
        /*0070*/ 	.short	0x0380
        /*0072*/ 	.short	0x0018


	//----- nvinfo : EIATTR_SW_WAR
	.align		4
.L_41:
        /*0074*/ 	.byte	0x04, 0x36
        /*0076*/ 	.short	(.L_43 - .L_42)
.L_42:
        /*0078*/ 	.word	0x00000008
.L_43:


//--------------------- .nv.callgraph             --------------------------
	.section	.nv.callgraph,"",@"SHT_CUDA_CALLGRAPH"
	.align	4
	.sectionentsize	8
	.align		4
        /*0000*/ 	.word	0x00000000
	.align		4
        /*0004*/ 	.word	0xffffffff
	.align		4
        /*0008*/ 	.word	0x00000000
	.align		4
        /*000c*/ 	.word	0xfffffffe
	.align		4
        /*0010*/ 	.word	0x00000000
	.align		4
        /*0014*/ 	.word	0xfffffffd
	.align		4
        /*0018*/ 	.word	0x00000000
	.align		4
        /*001c*/ 	.word	0xfffffffc


//--------------------- .text._Z12blurVerticalPKhPhii --------------------------
	.section	.text._Z12blurVerticalPKhPhii,"ax",@progbits
	.align	128
        .global         _Z12blurVerticalPKhPhii
        .type           _Z12blurVerticalPKhPhii,@function
        .size           _Z12blurVerticalPKhPhii,(.L_x_2 - _Z12blurVerticalPKhPhii)
        .other          _Z12blurVerticalPKhPhii,@"STO_CUDA_ENTRY STV_DEFAULT"
_Z12blurVerticalPKhPhii:
.text._Z12blurVerticalPKhPhii:
[----:B------:R-:W-:Y:S01]  /*0000*/  LDC R1, c[0x0][0x37c] ;  /* 0x0000df00ff017b82 */ /* 0x000fe20000000800 */
[----:B------:R-:W0:Y:S07]  /*0010*/  S2R R7, SR_TID.Y ;  /* 0x0000000000077919 */ /* 0x000e2e0000002200 */
[----:B------:R-:W1:Y:S01]  /*0020*/  LDC R5, c[0x0][0x360] ;  /* 0x0000d800ff057b82 */ /* 0x000e620000000800 */
[----:B------:R-:W1:Y:S07]  /*0030*/  S2R R4, SR_TID.X ;  /* 0x0000000000047919 */ /* 0x000e6e0000002100 */
[----:B------:R-:W0:Y:S08]  /*0040*/  S2UR UR5, SR_CTAID.Y ;  /* 0x00000000000579c3 */ /* 0x000e300000002600 */
[----:B------:R-:W0:Y:S08]  /*0050*/  LDC R0, c[0x0][0x364] ;  /* 0x0000d900ff007b82 */ /* 0x000e300000000800 */
[----:B------:R-:W1:Y:S08]  /*0060*/  S2UR UR4, SR_CTAID.X ;  /* 0x00000000000479c3 */ /* 0x000e700000002500 */
[----:B------:R-:W2:Y:S01]  /*0070*/  LDC.64 R2, c[0x0][0x390] ;  /* 0x0000e400ff027b82 */ /* 0x000ea20000000a00 */
[----:B0-----:R-:W-:-:S02]  /*0080*/  IMAD R0, R0, UR5, R7 ;  /* 0x0000000500007c24 */ /* 0x001fc4000f8e0207 */
[----:B-1----:R-:W-:-:S03]  /*0090*/  IMAD R5, R5, UR4, R4 ;  /* 0x0000000405057c24 */ /* 0x002fc6000f8e0204 */
[----:B--2---:R-:W-:-:S04]  /*00a0*/  ISETP.GE.AND P0, PT, R0, R3, PT ;  /* 0x000000030000720c */ /* 0x004fc80003f06270 */
[----:B------:R-:W-:-:S13]  /*00b0*/  ISETP.GE.OR P0, PT, R5, R2, P0 ;  /* 0x000000020500720c */ /* 0x000fda0000706670 */
[----:B------:R-:W-:Y:S05]  /*00c0*/  @P0 EXIT ;  /* 0x000000000000094d */ /* 0x000fea0003800000 */
[C---:B------:R-:W-:Y:S01]  /*00d0*/  ISETP.NE.AND P1, PT, R0.reuse, RZ, PT ;  /* 0x000000ff0000720c */ /* 0x040fe20003f25270 */
[----:B------:R-:W0:Y:S01]  /*00e0*/  LDCU.64 UR6, c[0x0][0x380] ;  /* 0x00007000ff0677ac */ /* 0x000e220008000a00 */
[C---:B------:R-:W-:Y:S02]  /*00f0*/  VIADD R4, R0.reuse, 0x1 ;  /* 0x0000000100047836 */ /* 0x040fe40000000000 */
[----:B------:R-:W-:Y:S01]  /*0100*/  IMAD R10, R0, R2, R5 ;  /* 0x00000002000a7224 */ /* 0x000fe200078e0205 */
[----:B------:R-:W1:Y:S02]  /*0110*/  LDCU.64 UR4, c[0x0][0x358] ;  /* 0x00006b00ff0477ac */ /* 0x000e640008000a00 */
[----:B------:R-:W-:Y:S02]  /*0120*/  ISETP.GE.U32.AND P0, PT, R4, R3, PT ;  /* 0x000000030400720c */ /* 0x000fe40003f06070 */
[----:B------:R-:W-:-:S04]  /*0130*/  SHF.R.S32.HI R11, RZ, 0x1f, R10 ;  /* 0x0000001fff0b7819 */ /* 0x000fc8000001140a */
[----:B------:R-:W-:Y:S02]  /*0140*/  @P1 VIADD R3, R0, 0xffffffff ;  /* 0xffffffff00031836 */ /* 0x000fe40000000000 */
[----:B------:R-:W-:Y:S02]  /*0150*/  IMAD.MOV.U32 R0, RZ, RZ, RZ ;  /* 0x000000ffff007224 */ /* 0x000fe400078e00ff */
[----:B------:R-:W-:Y:S01]  /*0160*/  @P1 IMAD R3, R3, R2, R5 ;  /* 0x0000000203031224 */ /* 0x000fe200078e0205 */
[----:B0-----:R-:W-:-:S04]  /*0170*/  IADD3 R6, P3, PT, R10, UR6, RZ ;  /* 0x000000060a067c10 */ /* 0x001fc8000ff7e0ff */
[----:B------:R-:W-:Y:S02]  /*0180*/  @P1 IADD3 R4, P2, PT, R3, UR6, RZ ;  /* 0x0000000603041c10 */ /* 0x000fe4000ff5e0ff */
[----:B------:R-:W-:Y:S02]  /*0190*/  IADD3.X R7, PT, PT, R11, UR7, RZ, P3, !PT ;  /* 0x000000070b077c10 */ /* 0x000fe40009ffe4ff */
[----:B------:R-:W-:Y:S02]  /*01a0*/  @!P0 IADD3 R8, P3, PT, R6, R2, RZ ;  /* 0x0000000206088210 */ /* 0x000fe40007f7e0ff */
[----:B------:R-:W-:Y:S01]  /*01b0*/  @P1 LEA.HI.X.SX32 R5, R3, UR7, 0x1, P2 ;  /* 0x0000000703051c11 */ /* 0x000fe200090f0eff */
[----:B------:R-:W0:Y:S01]  /*01c0*/  LDCU.64 UR6, c[0x0][0x388] ;  /* 0x00007100ff0677ac */ /* 0x000e220008000a00 */
[----:B------:R-:W-:Y:S02]  /*01d0*/  @!P0 LEA.HI.X.SX32 R9, R2, R7, 0x1, P3 ;  /* 0x0000000702098211 */ /* 0x000fe400018f0eff */
[----:B-1----:R-:W2:Y:S04]  /*01e0*/  LDG.E.U8 R7, desc[UR4][R6.64] ;  /* 0x0000000406077981 */ /* 0x002ea8000c1e1100 */
[----:B------:R-:W2:Y:S04]  /*01f0*/  @P1 LDG.E.U8 R0, desc[UR4][R4.64] ;  /* 0x0000000404001981 */ /* 0x000ea8000c1e1100 */
[----:B------:R-:W3:Y:S01]  /*0200*/  @!P0 LDG.E.U8 R9, desc[UR4][R8.64] ;  /* 0x0000000408098981 */ /* 0x000ee2000c1e1100 */
[----:B--2---:R-:W-:-:S04]  /*0210*/  IMAD.IADD R0, R7, 0x1, R0 ;  /* 0x0000000107007824 */ /* 0x004fc800078e0200 */
[----:B---3--:R-:W-:Y:S01]  /*0220*/  @!P0 IMAD.IADD R0, R0, 0x1, R9 ;  /* 0x0000000100008824 */ /* 0x008fe200078e0209 */
[----:B0-----:R-:W-:-:S04]  /*0230*/  IADD3 R2, P0, PT, R10, UR6, RZ ;  /* 0x000000060a027c10 */ /* 0x001fc8000ff1e0ff */
[----:B------:R-:W-:Y:S02]  /*0240*/  LOP3.LUT R0, R0, 0xffff, RZ, 0xc0, !PT ;  /* 0x0000ffff00007812 */ /* 0x000fe400078ec0ff */
[----:B------:R-:W-:-:S03]  /*0250*/  IADD3.X R3, PT, PT, R11, UR7, RZ, P0, !PT ;  /* 0x000000070b037c10 */ /* 0x000fc600087fe4ff */
[----:B------:R-:W-:-:S05]  /*0260*/  IMAD R0, R0, 0x5556, RZ ;  /* 0x0000555600007824 */ /* 0x000fca00078e02ff */
[----:B------:R-:W-:-:S05]  /*0270*/  SHF.R.U32.HI R11, RZ, 0x10, R0 ;  /* 0x00000010ff0b7819 */ /* 0x000fca0000011600 */
[----:B------:R-:W-:Y:S01]  /*0280*/  STG.E.U8 desc[UR4][R2.64], R11 ;  /* 0x0000000b02007986 */ /* 0x000fe2000c101104 */
[----:B------:R-:W-:Y:S05]  /*0290*/  EXIT ;  /* 0x000000000000794d */ /* 0x000fea0003800000 */
.L_x_0:
[----:B------:R-:W-:-:S00]  /*02a0*/  BRA `(.L_x_0) ;  /* 0xfffffffc00fc7947 */ /* 0x000fc0000383ffff */
[----:B------:R-:W-:-:S00]  /*02b0*/  NOP ;  /* 0x0000000000007918 */ /* 0x000fc00000000000 */
        /* <DEDUP_REMOVED lines=12> */
.L_x_2:


//--------------------- .text._Z14blurHorizontalPKhPhii --------------------------
	.section	.text._Z14blurHorizontalPKhPhii,"ax",@progbits
	.align	128
        .global         _Z14blurHorizontalPKhPhii
        .type           _Z14blurHorizontalPKhPhii,@function
        .size           _Z14blurHorizontalPKhPhii,(.L_x_3 - _Z14blurHorizontalPKhPhii)
        .other          _Z14blurHorizontalPKhPhii,@"STO_CUDA_ENTRY STV_DEFAULT"
_Z14blurHorizontalPKhPhii:
.text._Z14blurHorizontalPKhPhii:
[----:B------:R-:W-:Y:S01]  /*0000*/  LDC R1, c[0x0][0x37c] ;  /* 0x0000df00ff017b82 */ /* 0x000fe20000000800 */
[----:B------:R-:W0:Y:S07]  /*0010*/  S2R R5, SR_TID.Y ;  /* 0x0000000000057919 */ /* 0x000e2e0000002200 */
[----:B------:R-:W1:Y:S01]  /*0020*/  LDC R0, c[0x0][0x360] ;  /* 0x0000d800ff007b82 */ /* 0x000e620000000800 */
[----:B------:R-:W2:Y:S01]  /*0030*/  LDCU.64 UR6, c[0x0][0x390] ;  /* 0x00007200ff0677ac */ /* 0x000ea20008000a00 */
[----:B------:R-:W1:Y:S06]  /*0040*/  S2R R3, SR_TID.X ;  /* 0x0000000000037919 */ /* 0x000e6c0000002100 */
[----:B------:R-:W0:Y:S08]  /*0050*/  S2UR UR5, SR_CTAID.Y ;  /* 0x00000000000579c3 */ /* 0x000e300000002600 */
[----:B------:R-:W0:Y:S08]  /*0060*/  LDC R2, c[0x0][0x364] ;  /* 0x0000d900ff027b82 */ /* 0x000e300000000800 */
[----:B------:R-:W1:Y:S01]  /*0070*/  S2UR UR4, SR_CTAID.X ;  /* 0x00000000000479c3 */ /* 0x000e620000002500 */
[----:B0-----:R-:W-:-:S05]  /*0080*/  IMAD R2, R2, UR5, R5 ;  /* 0x0000000502027c24 */ /* 0x001fca000f8e0205 */
[----:B--2---:R-:W-:Y:S01]  /*0090*/  ISETP.GE.AND P0, PT, R2, UR7, PT ;  /* 0x0000000702007c0c */ /* 0x004fe2000bf06270 */
[----:B-1----:R-:W-:-:S05]  /*00a0*/  IMAD R0, R0, UR4, R3 ;  /* 0x0000000400007c24 */ /* 0x002fca000f8e0203 */
[----:B------:R-:W-:-:S13]  /*00b0*/  ISETP.GE.OR P0, PT, R0, UR6, P0 ;  /* 0x0000000600007c0c */ /* 0x000fda0008706670 */
[----:B------:R-:W-:Y:S05]  /*00c0*/  @P0 EXIT ;  /* 0x000000000000094d */ /* 0x000fea0003800000 */
[----:B------:R-:W0:Y:S01]  /*00d0*/  LDCU.64 UR8, c[0x0][0x380] ;  /* 0x00007000ff0877ac */ /* 0x000e220008000a00 */
[----:B------:R-:W-:Y:S01]  /*00e0*/  ISETP.GE.AND P1, PT, R0, RZ, PT ;  /* 0x000000ff0000720c */ /* 0x000fe20003f26270 */
[----:B------:R-:W-:Y:S01]  /*00f0*/  IMAD R3, R2, UR6, RZ ;  /* 0x0000000602037c24 */ /* 0x000fe2000f8e02ff */
[C---:B------:R-:W-:Y:S01]  /*0100*/  ISETP.GE.AND P2, PT, R0.reuse, 0x1, PT ;  /* 0x000000010000780c */ /* 0x040fe20003f46270 */
[C---:B------:R-:W-:Y:S01]  /*0110*/  VIADD R4, R0.reuse, 0x1 ;  /* 0x0000000100047836 */ /* 0x040fe20000000000 */
[----:B------:R-:W1:Y:S01]  /*0120*/  LDCU.64 UR4, c[0x0][0x358] ;  /* 0x00006b00ff0477ac */ /* 0x000e620008000a00 */
[--C-:B------:R-:W-:Y:S01]  /*0130*/  IMAD.IADD R8, R0, 0x1, R3.reuse ;  /* 0x0000000100087824 */ /* 0x100fe200078e0203 */
[----:B------:R-:W-:Y:S02]  /*0140*/  SHF.R.S32.HI R6, RZ, 0x1f, R0 ;  /* 0x0000001fff067819 */ /* 0x000fe40000011400 */
[----:B------:R-:W-:Y:S02]  /*0150*/  ISETP.GE.AND P0, PT, R4, UR6, PT ;  /* 0x0000000604007c0c */ /* 0x000fe4000bf06270 */
[----:B------:R-:W-:-:S02]  /*0160*/  SHF.R.S32.HI R5, RZ, 0x1f, R3 ;  /* 0x0000001fff057819 */ /* 0x000fc40000011403 */
[C---:B------:R-:W-:Y:S02]  /*0170*/  ISETP.LT.OR P0, PT, R0.reuse, -0x1, P0 ;  /* 0xffffffff0000780c */ /* 0x040fe40000701670 */
[----:B0-----:R-:W-:Y:S01]  /*0180*/  IADD3 R2, P4, P5, R0, UR8, R3 ;  /* 0x0000000800027c10 */ /* 0x001fe2000fd9e003 */
[----:B------:R-:W-:Y:S01]  /*0190*/  IMAD.MOV.U32 R0, RZ, RZ, RZ ;  /* 0x000000ffff007224 */ /* 0x000fe200078e00ff */
[----:B------:R-:W-:Y:S02]  /*01a0*/  @P1 IADD3 R4, P3, PT, R8, UR8, RZ ;  /* 0x0000000808041c10 */ /* 0x000fe4000ff7e0ff */
[----:B------:R-:W-:Y:S02]  /*01b0*/  IADD3.X R3, PT, PT, R6, UR9, R5, P4, P5 ;  /* 0x0000000906037c10 */ /* 0x000fe4000a7ea405 */
[----:B------:R-:W-:Y:S01]  /*01c0*/  @P1 LEA.HI.X.SX32 R5, R8, UR9, 0x1, P3 ;  /* 0x0000000908051c11 */ /* 0x000fe200098f0eff */
[----:B------:R-:W0:Y:S02]  /*01d0*/  LDCU.64 UR8, c[0x0][0x388] ;  /* 0x00007100ff0877ac */ /* 0x000e240008000a00 */
[----:B-1----:R-:W2:Y:S04]  /*01e0*/  @P2 LDG.E.U8 R0, desc[UR4][R2.64+-0x1] ;  /* 0xffffff0402002981 */ /* 0x002ea8000c1e1100 */
[----:B------:R-:W2:Y:S04]  /*01f0*/  @P1 LDG.E.U8 R5, desc[UR4][R4.64] ;  /* 0x0000000404051981 */ /* 0x000ea8000c1e1100 */
[----:B------:R-:W3:Y:S01]  /*0200*/  @!P0 LDG.E.U8 R7, desc[UR4][R2.64+0x1] ;  /* 0x0000010402078981 */ /* 0x000ee2000c1e1100 */
[----:B--2---:R-:W-:-:S04]  /*0210*/  @P1 IMAD.IADD R0, R0, 0x1, R5 ;  /* 0x0000000100001824 */ /* 0x004fc800078e0205 */
[----:B---3--:R-:W-:Y:S01]  /*0220*/  @!P0 IMAD.IADD R0, R0, 0x1, R7 ;  /* 0x0000000100008824 */ /* 0x008fe200078e0207 */
[----:B0-----:R-:W-:-:S04]  /*0230*/  IADD3 R6, P0, PT, R8, UR8, RZ ;  /* 0x0000000808067c10 */ /* 0x001fc8000ff1e0ff */
[----:B------:R-:W-:Y:S02]  /*0240*/  LOP3.LUT R0, R0, 0xffff, RZ, 0xc0, !PT ;  /* 0x0000ffff00007812 */ /* 0x000fe400078ec0ff */
[----:B------:R-:W-:-:S03]  /*0250*/  LEA.HI.X.SX32 R7, R8, UR9, 0x1, P0 ;  /* 0x0000000908077c11 */ /* 0x000fc600080f0eff */
[----:B------:R-:W-:-:S05]  /*0260*/  IMAD R0, R0, 0x5556, RZ ;  /* 0x0000555600007824 */ /* 0x000fca00078e02ff */
[----:B------:R-:W-:-:S05]  /*0270*/  SHF.R.U32.HI R9, RZ, 0x10, R0 ;  /* 0x00000010ff097819 */ /* 0x000fca0000011600 */
[----:B------:R-:W-:Y:S01]  /*0280*/  STG.E.U8 desc[UR4][R6.64], R9 ;  /* 0x0000000906007986 */ /* 0x000fe2000c101104 */
[----:B------:R-:W-:Y:S05]  /*0290*/  EXIT ;  /* 0x000000000000794d */ /* 0x000fea0003800000 */
.L_x_1:
        /* <DEDUP_REMOVED lines=14> */
.L_x_3:


//--------------------- .nv.shared.reserved.0     --------------------------
	.section	.nv.shared.reserved.0,"aw",@nobits
	.weak		__nv_reservedSMEM_offset_0_alias
	.size		__nv_reservedSMEM_offset_0_alias, 0, 64
	.other		__nv_reservedSMEM_offset_0_alias,@"STO_CUDA_RESERVED_SHARED STV_DEFAULT"
__nv_reservedSMEM_offset_0_alias:
	.zero		0
	.zero		64


//--------------------- .nv.constant0._Z12blurVerticalPKhPhii --------------------------
	.section	.nv.constant0._Z12blurVerticalPKhPhii,"a",@progbits
	.sectionflags	@""
	.align	4
.nv.constant0._Z12blurVerticalPKhPhii:
	.zero		920


//--------------------- .nv.constant0._Z14blurHorizontalPKhPhii --------------------------
	.section	.nv.constant0._Z14blurHorizontalPKhPhii,"a",@progbits
	.sectionflags	@""
	.align	4
.nv.constant0._Z14blurHorizontalPKhPhii:
	.zero		920


//--------------------- SYMBOLS --------------------------

	.type		.nv.reservedSmem.offset0,@object
	.size		.nv.reservedSmem.offset0,0x4
